//
// Generated by NVIDIA NVVM Compiler
//
// Compiler Build ID: CL-36424714
// Cuda compilation tools, release 13.0, V13.0.88
// Based on NVVM 20.0.0
//

.version 9.0
.target sm_100
.address_size 64

	// .globl	_Z7softmaxPfS_

.visible .entry _Z7softmaxPfS_(
	.param .u64 .ptr .align 1 _Z7softmaxPfS__param_0,
	.param .u64 .ptr .align 1 _Z7softmaxPfS__param_1
)
.maxntid 36
{
	.reg .pred 	%p<8>;
	.reg .b32 	%r<31>;
	.reg .b32 	%f<153>;
	.reg .b64 	%rd<25>;

	ld.param.u64 	%rd15, [_Z7softmaxPfS__param_0];
	ld.param.u64 	%rd16, [_Z7softmaxPfS__param_1];
	cvta.to.global.u64 	%rd1, %rd16;
	cvta.to.global.u64 	%rd17, %rd15;
	mov.u32 	%r8, %tid.x;
	shl.b32 	%r9, %r8, 7;
	mul.wide.u32 	%rd18, %r9, 4;
	add.s64 	%rd19, %rd17, %rd18;
	ld.global.nc.f32 	%f151, [%rd19];
	mul.wide.u32 	%rd2, %r8, 512;
	or.b64  	%rd3, %rd2, 16;
	add.s64 	%rd22, %rd17, %rd3;
	mov.b32 	%r28, 0;
	mov.u64 	%rd21, %rd22;
$L__BB0_1:
	ld.global.nc.f32 	%f7, [%rd21+-12];
	setp.gt.f32 	%p1, %f7, %f151;
	selp.f32 	%f8, %f7, %f151, %p1;
	ld.global.nc.f32 	%f9, [%rd21+-8];
	setp.gt.f32 	%p2, %f9, %f8;
	selp.f32 	%f10, %f9, %f8, %p2;
	ld.global.nc.f32 	%f11, [%rd21+-4];
	setp.gt.f32 	%p3, %f11, %f10;
	selp.f32 	%f3, %f11, %f10, %p3;
	setp.eq.s32 	%p4, %r28, 124;
	@%p4 bra 	$L__BB0_3;
	ld.global.nc.f32 	%f12, [%rd21];
	setp.gt.f32 	%p5, %f12, %f3;
	selp.f32 	%f151, %f12, %f3, %p5;
	add.s32 	%r28, %r28, 4;
	add.s64 	%rd21, %rd21, 16;
	bra.uni 	$L__BB0_1;
$L__BB0_3:
	add.s64 	%rd23, %rd1, %rd3;
	mov.f32 	%f152, 0f00000000;
	mov.b32 	%r29, 0;
$L__BB0_4:
	ld.global.nc.f32 	%f14, [%rd22+-16];
	sub.f32 	%f15, %f14, %f3;
	fma.rn.f32 	%f16, %f15, 0f3BBB989D, 0f3F000000;
	cvt.sat.f32.f32 	%f17, %f16;
	mov.f32 	%f18, 0f4B400001;
	mov.f32 	%f19, 0f437C0000;
	fma.rm.f32 	%f20, %f17, %f19, %f18;
	add.f32 	%f21, %f20, 0fCB40007F;
	neg.f32 	%f22, %f21;
	fma.rn.f32 	%f23, %f15, 0f3FB8AA3B, %f22;
	fma.rn.f32 	%f24, %f15, 0f32A57060, %f23;
	mov.b32 	%r11, %f20;
	shl.b32 	%r12, %r11, 23;
	mov.b32 	%f25, %r12;
	ex2.approx.ftz.f32 	%f26, %f24;
	mul.f32 	%f27, %f26, %f25;
	st.global.f32 	[%rd23+-16], %f27;
	add.f32 	%f28, %f152, %f27;
	ld.global.nc.f32 	%f29, [%rd22+-12];
	sub.f32 	%f30, %f29, %f3;
	fma.rn.f32 	%f31, %f30, 0f3BBB989D, 0f3F000000;
	cvt.sat.f32.f32 	%f32, %f31;
	fma.rm.f32 	%f33, %f32, %f19, %f18;
	add.f32 	%f34, %f33, 0fCB40007F;
	neg.f32 	%f35, %f34;
	fma.rn.f32 	%f36, %f30, 0f3FB8AA3B, %f35;
	fma.rn.f32 	%f37, %f30, 0f32A57060, %f36;
	mov.b32 	%r13, %f33;
	shl.b32 	%r14, %r13, 23;
	mov.b32 	%f38, %r14;
	ex2.approx.ftz.f32 	%f39, %f37;
	mul.f32 	%f40, %f39, %f38;
	st.global.f32 	[%rd23+-12], %f40;
	add.f32 	%f41, %f28, %f40;
	ld.global.nc.f32 	%f42, [%rd22+-8];
	sub.f32 	%f43, %f42, %f3;
	fma.rn.f32 	%f44, %f43, 0f3BBB989D, 0f3F000000;
	cvt.sat.f32.f32 	%f45, %f44;
	fma.rm.f32 	%f46, %f45, %f19, %f18;
	add.f32 	%f47, %f46, 0fCB40007F;
	neg.f32 	%f48, %f47;
	fma.rn.f32 	%f49, %f43, 0f3FB8AA3B, %f48;
	fma.rn.f32 	%f50, %f43, 0f32A57060, %f49;
	mov.b32 	%r15, %f46;
	shl.b32 	%r16, %r15, 23;
	mov.b32 	%f51, %r16;
	ex2.approx.ftz.f32 	%f52, %f50;
	mul.f32 	%f53, %f52, %f51;
	st.global.f32 	[%rd23+-8], %f53;
	add.f32 	%f54, %f41, %f53;
	ld.global.nc.f32 	%f55, [%rd22+-4];
	sub.f32 	%f56, %f55, %f3;
	fma.rn.f32 	%f57, %f56, 0f3BBB989D, 0f3F000000;
	cvt.sat.f32.f32 	%f58, %f57;
	fma.rm.f32 	%f59, %f58, %f19, %f18;
	add.f32 	%f60, %f59, 0fCB40007F;
	neg.f32 	%f61, %f60;
	fma.rn.f32 	%f62, %f56, 0f3FB8AA3B, %f61;
	fma.rn.f32 	%f63, %f56, 0f32A57060, %f62;
	mov.b32 	%r17, %f59;
	shl.b32 	%r18, %r17, 23;
	mov.b32 	%f64, %r18;
	ex2.approx.ftz.f32 	%f65, %f63;
	mul.f32 	%f66, %f65, %f64;
	st.global.f32 	[%rd23+-4], %f66;
	add.f32 	%f67, %f54, %f66;
	ld.global.nc.f32 	%f68, [%rd22];
	sub.f32 	%f69, %f68, %f3;
	fma.rn.f32 	%f70, %f69, 0f3BBB989D, 0f3F000000;
	cvt.sat.f32.f32 	%f71, %f70;
	fma.rm.f32 	%f72, %f71, %f19, %f18;
	add.f32 	%f73, %f72, 0fCB40007F;
	neg.f32 	%f74, %f73;
	fma.rn.f32 	%f75, %f69, 0f3FB8AA3B, %f74;
	fma.rn.f32 	%f76, %f69, 0f32A57060, %f75;
	mov.b32 	%r19, %f72;
	shl.b32 	%r20, %r19, 23;
	mov.b32 	%f77, %r20;
	ex2.approx.ftz.f32 	%f78, %f76;
	mul.f32 	%f79, %f78, %f77;
	st.global.f32 	[%rd23], %f79;
	add.f32 	%f80, %f67, %f79;
	ld.global.nc.f32 	%f81, [%rd22+4];
	sub.f32 	%f82, %f81, %f3;
	fma.rn.f32 	%f83, %f82, 0f3BBB989D, 0f3F000000;
	cvt.sat.f32.f32 	%f84, %f83;
	fma.rm.f32 	%f85, %f84, %f19, %f18;
	add.f32 	%f86, %f85, 0fCB40007F;
	neg.f32 	%f87, %f86;
	fma.rn.f32 	%f88, %f82, 0f3FB8AA3B, %f87;
	fma.rn.f32 	%f89, %f82, 0f32A57060, %f88;
	mov.b32 	%r21, %f85;
	shl.b32 	%r22, %r21, 23;
	mov.b32 	%f90, %r22;
	ex2.approx.ftz.f32 	%f91, %f89;
	mul.f32 	%f92, %f91, %f90;
	st.global.f32 	[%rd23+4], %f92;
	add.f32 	%f93, %f80, %f92;
	ld.global.nc.f32 	%f94, [%rd22+8];
	sub.f32 	%f95, %f94, %f3;
	fma.rn.f32 	%f96, %f95, 0f3BBB989D, 0f3F000000;
	cvt.sat.f32.f32 	%f97, %f96;
	fma.rm.f32 	%f98, %f97, %f19, %f18;
	add.f32 	%f99, %f98, 0fCB40007F;
	neg.f32 	%f100, %f99;
	fma.rn.f32 	%f101, %f95, 0f3FB8AA3B, %f100;
	fma.rn.f32 	%f102, %f95, 0f32A57060, %f101;
	mov.b32 	%r23, %f98;
	shl.b32 	%r24, %r23, 23;
	mov.b32 	%f103, %r24;
	ex2.approx.ftz.f32 	%f104, %f102;
	mul.f32 	%f105, %f104, %f103;
	st.global.f32 	[%rd23+8], %f105;
	add.f32 	%f106, %f93, %f105;
	ld.global.nc.f32 	%f107, [%rd22+12];
	sub.f32 	%f108, %f107, %f3;
	fma.rn.f32 	%f109, %f108, 0f3BBB989D, 0f3F000000;
	cvt.sat.f32.f32 	%f110, %f109;
	fma.rm.f32 	%f111, %f110, %f19, %f18;
	add.f32 	%f112, %f111, 0fCB40007F;
	neg.f32 	%f113, %f112;
	fma.rn.f32 	%f114, %f108, 0f3FB8AA3B, %f113;
	fma.rn.f32 	%f115, %f108, 0f32A57060, %f114;
	mov.b32 	%r25, %f111;
	shl.b32 	%r26, %r25, 23;
	mov.b32 	%f116, %r26;
	ex2.approx.ftz.f32 	%f117, %f115;
	mul.f32 	%f118, %f117, %f116;
	st.global.f32 	[%rd23+12], %f118;
	add.f32 	%f152, %f106, %f118;
	add.s32 	%r29, %r29, 8;
	add.s64 	%rd23, %rd23, 32;
	add.s64 	%rd22, %rd22, 32;
	setp.ne.s32 	%p6, %r29, 128;
	@%p6 bra 	$L__BB0_4;
	add.s64 	%rd20, %rd2, %rd1;
	add.s64 	%rd24, %rd20, 32;
	mov.b32 	%r30, 0;
$L__BB0_6:
	ld.global.f32 	%f119, [%rd24+-32];
	div.rn.f32 	%f120, %f119, %f152;
	st.global.f32 	[%rd24+-32], %f120;
	ld.global.f32 	%f121, [%rd24+-28];
	div.rn.f32 	%f122, %f121, %f152;
	st.global.f32 	[%rd24+-28], %f122;
	ld.global.f32 	%f123, [%rd24+-24];
	div.rn.f32 	%f124, %f123, %f152;
	st.global.f32 	[%rd24+-24], %f124;
	ld.global.f32 	%f125, [%rd24+-20];
	div.rn.f32 	%f126, %f125, %f152;
	st.global.f32 	[%rd24+-20], %f126;
	ld.global.f32 	%f127, [%rd24+-16];
	div.rn.f32 	%f128, %f127, %f152;
	st.global.f32 	[%rd24+-16], %f128;
	ld.global.f32 	%f129, [%rd24+-12];
	div.rn.f32 	%f130, %f129, %f152;
	st.global.f32 	[%rd24+-12], %f130;
	ld.global.f32 	%f131, [%rd24+-8];
	div.rn.f32 	%f132, %f131, %f152;
	st.global.f32 	[%rd24+-8], %f132;
	ld.global.f32 	%f133, [%rd24+-4];
	div.rn.f32 	%f134, %f133, %f152;
	st.global.f32 	[%rd24+-4], %f134;
	ld.global.f32 	%f135, [%rd24];
	div.rn.f32 	%f136, %f135, %f152;
	st.global.f32 	[%rd24], %f136;
	ld.global.f32 	%f137, [%rd24+4];
	div.rn.f32 	%f138, %f137, %f152;
	st.global.f32 	[%rd24+4], %f138;
	ld.global.f32 	%f139, [%rd24+8];
	div.rn.f32 	%f140, %f139, %f152;
	st.global.f32 	[%rd24+8], %f140;
	ld.global.f32 	%f141, [%rd24+12];
	div.rn.f32 	%f142, %f141, %f152;
	st.global.f32 	[%rd24+12], %f142;
	ld.global.f32 	%f143, [%rd24+16];
	div.rn.f32 	%f144, %f143, %f152;
	st.global.f32 	[%rd24+16], %f144;
	ld.global.f32 	%f145, [%rd24+20];
	div.rn.f32 	%f146, %f145, %f152;
	st.global.f32 	[%rd24+20], %f146;
	ld.global.f32 	%f147, [%rd24+24];
	div.rn.f32 	%f148, %f147, %f152;
	st.global.f32 	[%rd24+24], %f148;
	ld.global.f32 	%f149, [%rd24+28];
	div.rn.f32 	%f150, %f149, %f152;
	st.global.f32 	[%rd24+28], %f150;
	add.s32 	%r30, %r30, 16;
	add.s64 	%rd24, %rd24, 64;
	setp.ne.s32 	%p7, %r30, 128;
	@%p7 bra 	$L__BB0_6;
	ret;

}


// ===== COMPILED SASS (sm_100) =====

	.target	sm_100

	.elftype	@"ET_EXEC"


//--------------------- .note.nv.tkinfo           --------------------------
	.section	.note.nv.tkinfo,"",@"SHT_NOTE"
	.sectionflags	@"SHF_NOTE_NV_TKINFO"
	.tkinfo
        /*0018*/ 	.word	0x00000002
        /*0030*/ 	.string	""
        /*0030*/ 	.string	"ptxas"
        /*0030*/ 	.string	"Cuda compilation tools, release 13.0, V13.0.88"
        /*0030*/ 	.string	"Build cuda_13.0.r13.0/compiler.36424714_0"
        /*0030*/ 	.string	"-arch sm_100 -m 64 "



//--------------------- .note.nv.cuinfo           --------------------------
	.section	.note.nv.cuinfo,"",@"SHT_NOTE"
	.sectionflags	@"SHF_NOTE_NV_CUINFO"
        /*0018*/ 	.short	0x0002
        /*001a*/ 	.short	0x0064
        /*001c*/ 	.short	0x0082
	.zero		2


//--------------------- .nv.info                  --------------------------
	.section	.nv.info,"",@"SHT_CUDA_INFO"
	.align	4


	//----- nvinfo : EIATTR_REGCOUNT
	.align		4
        /*0000*/ 	.byte	0x04, 0x2f
        /*0002*/ 	.short	(.L_1 - .L_0)
	.align		4
.L_0:
        /*0004*/ 	.word	index@(_Z7softmaxPfS_)
        /*0008*/ 	.word	0x00000020


	//----- nvinfo : EIATTR_FRAME_SIZE
	.align		4
.L_1:
        /*000c*/ 	.byte	0x04, 0x11
        /*000e*/ 	.short	(.L_3 - .L_2)
	.align		4
.L_2:
        /*0010*/ 	.word	index@($__internal_0_$__cuda_sm3x_div_rn_noftz_f32_slowpath)
        /*0014*/ 	.word	0x00000000


	//----- nvinfo : EIATTR_FRAME_SIZE
	.align		4
.L_3:
        /*0018*/ 	.byte	0x04, 0x11
        /*001a*/ 	.short	(.L_5 - .L_4)
	.align		4
.L_4:
        /*001c*/ 	.word	index@(_Z7softmaxPfS_)
        /*0020*/ 	.word	0x00000000


	//----- nvinfo : EIATTR_MIN_STACK_SIZE
	.align		4
.L_5:
        /*0024*/ 	.byte	0x04, 0x12
        /*0026*/ 	.short	(.L_7 - .L_6)
	.align		4
.L_6:
        /*0028*/ 	.word	index@(_Z7softmaxPfS_)
        /*002c*/ 	.word	0x00000000
.L_7:


//--------------------- .nv.compat                --------------------------
	.section	.nv.compat,"",@"SHT_CUDA_COMPAT_INFO"
	.align	4
        /*0000*/ 	.byte	0x02, 0x09, 0x00, 0x00, 0x02, 0x02, 0x01, 0x00, 0x02, 0x05, 0x05, 0x00, 0x03, 0x07, 0x01, 0x01
        /*0010*/ 	.byte	0x02, 0x03, 0x00, 0x00, 0x02, 0x06, 0x01, 0x00, 0x04, 0x0b, 0x08, 0x00, 0x01, 0x00, 0x00, 0x00
        /*0020*/ 	.byte	0x00, 0x00, 0x00, 0x00


//--------------------- .nv.info._Z7softmaxPfS_   --------------------------
	.section	.nv.info._Z7softmaxPfS_,"",@"SHT_CUDA_INFO"
	.sectionflags	@""
	.align	4


	//----- nvinfo : EIATTR_CUDA_API_VERSION
	.align		4
        /*0000*/ 	.byte	0x04, 0x37
        /*0002*/ 	.short	(.L_9 - .L_8)
.L_8:
        /*0004*/ 	.word	0x00000082


	//----- nvinfo : EIATTR_KPARAM_INFO
	.align		4
.L_9:
        /*0008*/ 	.byte	0x04, 0x17
        /*000a*/ 	.short	(.L_11 - .L_10)
.L_10:
        /*000c*/ 	.word	0x00000000
        /*0010*/ 	.short	0x0001
        /*0012*/ 	.short	0x0008
        /*0014*/ 	.byte	0x00, 0xf5, 0x21, 0x00


	//----- nvinfo : EIATTR_KPARAM_INFO
	.align		4
.L_11:
        /*0018*/ 	.byte	0x04, 0x17
        /*001a*/ 	.short	(.L_13 - .L_12)
.L_12:
        /*001c*/ 	.word	0x00000000
        /*0020*/ 	.short	0x0000
        /*0022*/ 	.short	0x0000
        /*0024*/ 	.byte	0x00, 0xf5, 0x21, 0x00


	//----- nvinfo : EIATTR_SPARSE_MMA_MASK
	.align		4
.L_13:
        /*0028*/ 	.byte	0x03, 0x50
        /*002a*/ 	.short	0x0000


	//----- nvinfo : EIATTR_MAXREG_COUNT
	.align		4
        /*002c*/ 	.byte	0x03, 0x1b
        /*002e*/ 	.short	0x00ff


	//----- nvinfo : EIATTR_MERCURY_ISA_VERSION
	.align		4
        /*0030*/ 	.byte	0x03, 0x5f
        /*0032*/ 	.short	0x0101


	//----- nvinfo : EIATTR_VRC_CTA_INIT_COUNT
	.align		4
        /*0034*/ 	.byte	0x02, 0x4a
	.zero		1
	.zero		1


	//----- nvinfo : EIATTR_EXIT_INSTR_OFFSETS
	.align		4
        /*0038*/ 	.byte	0x04, 0x1c
        /*003a*/ 	.short	(.L_15 - .L_14)


	//   ....[0]....
.L_14:
        /*003c*/ 	.word	0x000030a0


	//----- nvinfo : EIATTR_MAX_THREADS
	.align		4
.L_15:
        /*0040*/ 	.byte	0x04, 0x05
        /*0042*/ 	.short	(.L_17 - .L_16)
.L_16:
        /*0044*/ 	.word	0x00000024
        /*0048*/ 	.word	0x00000001
        /*004c*/ 	.word	0x00000001


	//----- nvinfo : EIATTR_CRS_STACK_SIZE
	.align		4
.L_17:
        /*0050*/ 	.byte	0x04, 0x1e
        /*0052*/ 	.short	(.L_19 - .L_18)
.L_18:
        /*0054*/ 	.word	0x00000000


	//----- nvinfo : EIATTR_CBANK_PARAM_SIZE
	.align		4
.L_19:
        /*0058*/ 	.byte	0x03, 0x19
        /*005a*/ 	.short	0x0010


	//----- nvinfo : EIATTR_PARAM_CBANK
	.align		4
        /*005c*/ 	.byte	0x04, 0x0a
        /*005e*/ 	.short	(.L_21 - .L_20)
	.align		4
.L_20:
        /*0060*/ 	.word	index@(.nv.constant0._Z7softmaxPfS_)
        /*0064*/ 	.short	0x0380
        /*0066*/ 	.short	0x0010


	//----- nvinfo : EIATTR_SW_WAR
	.align		4
.L_21:
        /*0068*/ 	.byte	0x04, 0x36
        /*006a*/ 	.short	(.L_23 - .L_22)
.L_22:
        /*006c*/ 	.word	0x00000008
.L_23:


//--------------------- .nv.callgraph             --------------------------
	.section	.nv.callgraph,"",@"SHT_CUDA_CALLGRAPH"
	.align	4
	.sectionentsize	8
	.align		4
        /*0000*/ 	.word	0x00000000
	.align		4
        /*0004*/ 	.word	0xffffffff
	.align		4
        /*0008*/ 	.word	0x00000000
	.align		4
        /*000c*/ 	.word	0xfffffffe
	.align		4
        /*0010*/ 	.word	0x00000000
	.align		4
        /*0014*/ 	.word	0xfffffffd
	.align		4
        /*0018*/ 	.word	0x00000000
	.align		4
        /*001c*/ 	.word	0xfffffffc


//--------------------- .text._Z7softmaxPfS_      --------------------------
	.section	.text._Z7softmaxPfS_,"ax",@progbits
	.align	128
        .global         _Z7softmaxPfS_
        .type           _Z7softmaxPfS_,@function
        .size           _Z7softmaxPfS_,(.L_x_46 - _Z7softmaxPfS_)
        .other          _Z7softmaxPfS_,@"STO_CUDA_ENTRY STV_DEFAULT"
_Z7softmaxPfS_:
.text._Z7softmaxPfS_:
[----:B------:R-:W-:Y:S01]  /*0000*/  LDC R1, c[0x0][0x37c] ;  /* 0x0000df00ff017b82 */ /* 0x000fe20000000800 */
[----:B------:R-:W0:Y:S07]  /*0010*/  S2R R5, SR_TID.X ;  /* 0x0000000000057919 */ /* 0x000e2e0000002100 */
[----:B------:R-:W1:Y:S01]  /*0020*/  LDC.64 R6, c[0x0][0x380] ;  /* 0x0000e000ff067b82 */ /* 0x000e620000000a00 */
[----:B------:R-:W2:Y:S01]  /*0030*/  LDCU.128 UR8, c[0x0][0x380] ;  /* 0x00007000ff0877ac */ /* 0x000ea20008000c00 */
[----:B------:R-:W3:Y:S01]  /*0040*/  LDCU.64 UR6, c[0x0][0x358] ;  /* 0x00006b00ff0677ac */ /* 0x000ee20008000a00 */
[----:B0-----:R-:W-:-:S04]  /*0050*/  IMAD.WIDE.U32 R2, R5, 0x200, RZ ;  /* 0x0000020005027825 */ /* 0x001fc800078e00ff */
[----:B------:R-:W-:Y:S01]  /*0060*/  IMAD.SHL.U32 R5, R5, 0x80, RZ ;  /* 0x0000008005057824 */ /* 0x000fe200078e00ff */
[----:B------:R-:W-:-:S03]  /*0070*/  LOP3.LUT R0, R2, 0x10, RZ, 0xfc, !PT ;  /* 0x0000001002007812 */ /* 0x000fc600078efcff */
[----:B-1----:R-:W-:Y:S01]  /*0080*/  IMAD.WIDE.U32 R6, R5, 0x4, R6 ;  /* 0x0000000405067825 */ /* 0x002fe200078e0006 */
[----:B--2---:R-:W-:-:S04]  /*0090*/  IADD3 R4, P0, PT, R0, UR8, RZ ;  /* 0x0000000800047c10 */ /* 0x004fc8000ff1e0ff */
[----:B------:R-:W-:Y:S01]  /*00a0*/  IADD3.X R5, PT, PT, R3, UR9, RZ, P0, !PT ;  /* 0x0000000903057c10 */ /* 0x000fe200087fe4ff */
[----:B---3--:R-:W2:Y:S04]  /*00b0*/  LDG.E.CONSTANT R22, desc[UR6][R6.64] ;  /* 0x0000000606167981 */ /* 0x008ea8000c1e9900 */
[----:B------:R-:W2:Y:S04]  /*00c0*/  LDG.E.CONSTANT R23, desc[UR6][R4.64+-0xc] ;  /* 0xfffff40604177981 */ /* 0x000ea8000c1e9900 */
[----:B------:R-:W3:Y:S04]  /*00d0*/  LDG.E.CONSTANT R25, desc[UR6][R4.64+-0x8] ;  /* 0xfffff80604197981 */ /* 0x000ee8000c1e9900 */
[----:B------:R-:W4:Y:S04]  /*00e0*/  LDG.E.CONSTANT R21, desc[UR6][R4.64+-0x4] ;  /* 0xfffffc0604157981 */ /* 0x000f28000c1e9900 */
[----:B------:R-:W5:Y:S04]  /*00f0*/  LDG.E.CONSTANT R18, desc[UR6][R4.64] ;  /* 0x0000000604127981 */ /* 0x000f68000c1e9900 */
        /* <DEDUP_REMOVED lines=13> */
[----:B------:R-:W5:Y:S01]  /*01d0*/  LDG.E.CONSTANT R20, desc[UR6][R4.64+0x38] ;  /* 0x0000380604147981 */ /* 0x000f62000c1e9900 */
[----:B--2---:R-:W-:-:S04]  /*01e0*/  FSETP.GT.AND P0, PT, R23, R22, PT ;  /* 0x000000161700720b */ /* 0x004fc80003f04000 */
[----:B------:R-:W-:Y:S02]  /*01f0*/  FSEL R22, R23, R22, P0 ;  /* 0x0000001617167208 */ /* 0x000fe40000000000 */
[----:B------:R-:W2:Y:S02]  /*0200*/  LDG.E.CONSTANT R23, desc[UR6][R4.64+0x3c] ;  /* 0x00003c0604177981 */ /* 0x000ea4000c1e9900 */
[----:B---3--:R-:W-:-:S04]  /*0210*/  FSETP.GT.AND P0, PT, R25, R22, PT ;  /* 0x000000161900720b */ /* 0x008fc80003f04000 */
[----:B------:R-:W-:Y:S02]  /*0220*/  FSEL R24, R25, R22, P0 ;  /* 0x0000001619187208 */ /* 0x000fe40000000000 */
[----:B------:R-:W3:Y:S02]  /*0230*/  LDG.E.CONSTANT R22, desc[UR6][R4.64+0x40] ;  /* 0x0000400604167981 */ /* 0x000ee4000c1e9900 */
[----:B----4-:R-:W-:-:S04]  /*0240*/  FSETP.GT.AND P0, PT, R21, R24, PT ;  /* 0x000000181500720b */ /* 0x010fc80003f04000 */
[----:B------:R-:W-:Y:S02]  /*0250*/  FSEL R25, R21, R24, P0 ;  /* 0x0000001815197208 */ /* 0x000fe40000000000 */
[----:B------:R-:W4:Y:S02]  /*0260*/  LDG.E.CONSTANT R21, desc[UR6][R4.64+0x44] ;  /* 0x0000440604157981 */ /* 0x000f24000c1e9900 */
[----:B-----5:R-:W-:-:S04]  /*0270*/  FSETP.GT.AND P0, PT, R18, R25, PT ;  /* 0x000000191200720b */ /* 0x020fc80003f04000 */
[----:B------:R-:W-:Y:S02]  /*0280*/  FSEL R24, R18, R25, P0 ;  /* 0x0000001912187208 */ /* 0x000fe40000000000 */
[----:B------:R-:W5:Y:S02]  /*0290*/  LDG.E.CONSTANT R18, desc[UR6][R4.64+0x48] ;  /* 0x0000480604127981 */ /* 0x000f64000c1e9900 */
[----:B------:R-:W-:-:S04]  /*02a0*/  FSETP.GT.AND P0, PT, R17, R24, PT ;  /* 0x000000181100720b */ /* 0x000fc80003f04000 */
        /* <DEDUP_REMOVED lines=310> */
[----:B------:R-:W5:Y:S04]  /*1610*/  LDG.E.CONSTANT R20, desc[UR6][R4.64+0x1e8] ;  /* 0x0001e80604147981 */ /* 0x000f68000c1e9900 */
[----:B------:R-:W5:Y:S01]  /*1620*/  LDG.E.CONSTANT R19, desc[UR6][R4.64+0x1ec] ;  /* 0x0001ec0604137981 */ /* 0x000f62000c1e9900 */
[----:B------:R-:W-:Y:S01]  /*1630*/  UMOV UR4, URZ ;  /* 0x000000ff00047c82 */ /* 0x000fe20008000000 */
[----:B--2---:R-:W-:-:S04]  /*1640*/  FSETP.GT.AND P0, PT, R23, R26, PT ;  /* 0x0000001a1700720b */ /* 0x004fc80003f04000 */
[----:B------:R-:W-:-:S04]  /*1650*/  FSEL R23, R23, R26, P0 ;  /* 0x0000001a17177208 */ /* 0x000fc80000000000 */
[----:B---3--:R-:W-:-:S04]  /*1660*/  FSETP.GT.AND P0, PT, R22, R23, PT ;  /* 0x000000171600720b */ /* 0x008fc80003f04000 */
[----:B------:R-:W-:-:S04]  /*1670*/  FSEL R22, R22, R23, P0 ;  /* 0x0000001716167208 */ /* 0x000fc80000000000 */
[----:B----4-:R-:W-:-:S04]  /*1680*/  FSETP.GT.AND P0, PT, R21, R22, PT ;  /* 0x000000161500720b */ /* 0x010fc80003f04000 */
[----:B------:R-:W-:-:S04]  /*1690*/  FSEL R21, R21, R22, P0 ;  /* 0x0000001615157208 */ /* 0x000fc80000000000 */
[----:B-----5:R-:W-:-:S04]  /*16a0*/  FSETP.GT.AND P0, PT, R18, R21, PT ;  /* 0x000000151200720b */ /* 0x020fc80003f04000 */
[----:B------:R-:W-:-:S04]  /*16b0*/  FSEL R18, R18, R21, P0 ;  /* 0x0000001512127208 */ /* 0x000fc80000000000 */
[----:B------:R-:W-:-:S04]  /*16c0*/  FSETP.GT.AND P0, PT, R17, R18, PT ;  /* 0x000000121100720b */ /* 0x000fc80003f04000 */
        /* <DEDUP_REMOVED lines=22> */
[----:B------:R-:W-:Y:S02]  /*1830*/  FSEL R7, R6, R7, P0 ;  /* 0x0000000706077208 */ /* 0x000fe40000000000 */
[----:B------:R-:W-:Y:S02]  /*1840*/  IADD3 R6, P1, PT, R0, UR10, RZ ;  /* 0x0000000a00067c10 */ /* 0x000fe4000ff3e0ff */
[CC--:B------:R-:W-:Y:S02]  /*1850*/  FSETP.GT.AND P0, PT, R24.reuse, R7.reuse, PT ;  /* 0x000000071800720b */ /* 0x0c0fe40003f04000 */
[----:B------:R-:W-:Y:S02]  /*1860*/  IADD3.X R11, PT, PT, R3, UR11, RZ, P1, !PT ;  /* 0x0000000b030b7c10 */ /* 0x000fe40008ffe4ff */
[----:B------:R-:W-:-:S04]  /*1870*/  FSEL R7, R24, R7, P0 ;  /* 0x0000000718077208 */ /* 0x000fc80000000000 */
[----:B------:R-:W-:-:S04]  /*1880*/  FSETP.GT.AND P0, PT, R20, R7, PT ;  /* 0x000000071400720b */ /* 0x000fc80003f04000 */
[----:B------:R-:W-:Y:S01]  /*1890*/  FSEL R20, R20, R7, P0 ;  /* 0x0000000714147208 */ /* 0x000fe20000000000 */
[----:B------:R-:W-:-:S03]  /*18a0*/  IMAD.MOV.U32 R7, RZ, RZ, RZ ;  /* 0x000000ffff077224 */ /* 0x000fc600078e00ff */
[----:B------:R-:W-:-:S04]  /*18b0*/  FSETP.GT.AND P0, PT, R19, R20, PT ;  /* 0x000000141300720b */ /* 0x000fc80003f04000 */
[----:B------:R-:W-:-:S09]  /*18c0*/  FSEL R0, R19, R20, P0 ;  /* 0x0000001413007208 */ /* 0x000fd20000000000 */
.L_x_0:
[----:B------:R-:W2:Y:S04]  /*18d0*/  LDG.E.CONSTANT R9, desc[UR6][R4.64+-0x10] ;  /* 0xfffff00604097981 */ /* 0x000ea8000c1e9900 */
[----:B------:R-:W3:Y:S04]  /*18e0*/  LDG.E.CONSTANT R27, desc[UR6][R4.64+-0xc] ;  /* 0xfffff406041b7981 */ /* 0x000ee8000c1e9900 */
[----:B------:R-:W4:Y:S04]  /*18f0*/  LDG.E.CONSTANT R13, desc[UR6][R4.64+-0x8] ;  /* 0xfffff806040d7981 */ /* 0x000f28000c1e9900 */
[----:B------:R-:W5:Y:S04]  /*1900*/  LDG.E.CONSTANT R15, desc[UR6][R4.64+-0x4] ;  /* 0xfffffc06040f7981 */ /* 0x000f68000c1e9900 */
[----:B------:R-:W5:Y:S04]  /*1910*/  LDG.E.CONSTANT R19, desc[UR6][R4.64] ;  /* 0x0000000604137981 */ /* 0x000f68000c1e9900 */
[----:B------:R-:W5:Y:S04]  /*1920*/  LDG.E.CONSTANT R25, desc[UR6][R4.64+0x4] ;  /* 0x0000040604197981 */ /* 0x000f68000c1e9900 */
[----:B------:R-:W5:Y:S04]  /*1930*/  LDG.E.CONSTANT R21, desc[UR6][R4.64+0x8] ;  /* 0x0000080604157981 */ /* 0x000f68000c1e9900 */
[----:B------:R0:W5:Y:S01]  /*1940*/  LDG.E.CONSTANT R23, desc[UR6][R4.64+0xc] ;  /* 0x00000c0604177981 */ /* 0x000162000c1e9900 */
[----:B------:R-:W-:Y:S01]  /*1950*/  IMAD.MOV.U32 R18, RZ, RZ, 0x3bbb989d ;  /* 0x3bbb989dff127424 */ /* 0x000fe200078e00ff */
[----:B------:R-:W-:Y:S01]  /*1960*/  UIADD3 UR4, UPT, UPT, UR4, 0x8, URZ ;  /* 0x0000000804047890 */ /* 0x000fe2000fffe0ff */
[----:B------:R-:W-:-:S03]  /*1970*/  IMAD.MOV.U32 R17, RZ, RZ, 0x437c0000 ;  /* 0x437c0000ff117424 */ /* 0x000fc600078e00ff */
[----:B------:R-:W-:Y:S01]  /*1980*/  UISETP.NE.AND UP0, UPT, UR4, 0x80, UPT ;  /* 0x000000800400788c */ /* 0x000fe2000bf05270 */
[----:B0-----:R-:W-:-:S05]  /*1990*/  IADD3 R4, P1, PT, R4, 0x20, RZ ;  /* 0x0000002004047810 */ /* 0x001fca0007f3e0ff */
[----:B------:R-:W-:Y:S02]  /*19a0*/  IMAD.X R5, RZ, RZ, R5, P1 ;  /* 0x000000ffff057224 */ /* 0x000fe400008e0605 */
[----:B--2---:R-:W-:-:S04]  /*19b0*/  FADD R29, R9, -R0 ;  /* 0x80000000091d7221 */ /* 0x004fc80000000000 */
[----:B------:R-:W-:Y:S01]  /*19c0*/  FFMA.SAT R14, R29, R18, 0.5 ;  /* 0x3f0000001d0e7423 */ /* 0x000fe20000002012 */
[----:B---3--:R-:W-:-:S03]  /*19d0*/  FADD R27, R27, -R0 ;  /* 0x800000001b1b7221 */ /* 0x008fc60000000000 */
[-C--:B------:R-:W-:Y:S01]  /*19e0*/  FFMA.RM R14, R14, R17.reuse, 12582913 ;  /* 0x4b4000010e0e7423 */ /* 0x080fe20000004011 */
[--C-:B----4-:R-:W-:Y:S01]  /*19f0*/  FADD R9, R13, -R0.reuse ;  /* 0x800000000d097221 */ /* 0x110fe20000000000 */
[-C--:B------:R-:W-:Y:S02]  /*1a00*/  FFMA.SAT R10, R27, R18.reuse, 0.5 ;  /* 0x3f0000001b0a7423 */ /* 0x080fe40000002012 */
[----:B------:R-:W-:Y:S01]  /*1a10*/  FADD R8, R14, -12583039 ;  /* 0xcb40007f0e087421 */ /* 0x000fe20000000000 */
[-C--:B------:R-:W-:Y:S01]  /*1a20*/  FFMA.SAT R12, R9, R18.reuse, 0.5 ;  /* 0x3f000000090c7423 */ /* 0x080fe20000002012 */
[-C--:B------:R-:W-:Y:S01]  /*1a30*/  FFMA.RM R13, R10, R17.reuse, 12582913 ;  /* 0x4b4000010a0d7423 */ /* 0x080fe20000004011 */
[----:B-----5:R-:W-:Y:S01]  /*1a40*/  FADD R15, R15, -R0 ;  /* 0x800000000f0f7221 */ /* 0x020fe20000000000 */
[----:B------:R-:W-:Y:S01]  /*1a50*/  FFMA R8, R29, 1.4426950216293334961, -R8 ;  /* 0x3fb8aa3b1d087823 */ /* 0x000fe20000000808 */
[----:B------:R-:W-:Y:S01]  /*1a60*/  FFMA.RM R12, R12, R17, 12582913 ;  /* 0x4b4000010c0c7423 */ /* 0x000fe20000004011 */
[----:B------:R-:W-:Y:S01]  /*1a70*/  FADD R19, R19, -R0 ;  /* 0x8000000013137221 */ /* 0x000fe20000000000 */
[----:B------:R-:W-:Y:S01]  /*1a80*/  FFMA.SAT R20, R15, R18, 0.5 ;  /* 0x3f0000000f147423 */ /* 0x000fe20000002012 */
[----:B------:R-:W-:Y:S01]  /*1a90*/  FFMA R24, R29, 1.925963033500011079e-08, R8 ;  /* 0x32a570601d187823 */ /* 0x000fe20000000008 */
[----:B------:R-:W-:Y:S01]  /*1aa0*/  FADD R8, R13, -12583039 ;  /* 0xcb40007f0d087421 */ /* 0x000fe20000000000 */
[----:B------:R-:W-:Y:S01]  /*1ab0*/  FADD R10, R12, -12583039 ;  /* 0xcb40007f0c0a7421 */ /* 0x000fe20000000000 */
[----:B------:R-:W-:Y:S01]  /*1ac0*/  FADD R25, R25, -R0 ;  /* 0x8000000019197221 */ /* 0x000fe20000000000 */
[----:B------:R-:W-:-:S02]  /*1ad0*/  IMAD.SHL.U32 R14, R14, 0x800000, RZ ;  /* 0x008000000e0e7824 */ /* 0x000fc400078e00ff */
[----:B------:R-:W-:Y:S01]  /*1ae0*/  FFMA R16, R27, 1.4426950216293334961, -R8 ;  /* 0x3fb8aa3b1b107823 */ /* 0x000fe20000000808 */
[----:B------:R-:W-:Y:S01]  /*1af0*/  FFMA R10, R9, 1.4426950216293334961, -R10 ;  /* 0x3fb8aa3b090a7823 */ /* 0x000fe2000000080a */
[-C--:B------:R-:W-:Y:S01]  /*1b00*/  FFMA.RM R8, R20, R17.reuse, 12582913 ;  /* 0x4b40000114087423 */ /* 0x080fe20000004011 */
[----:B------:R-:W-:Y:S01]  /*1b10*/  FADD R23, R23, -R0 ;  /* 0x8000000017177221 */ /* 0x000fe20000000000 */
[----:B------:R-:W-:Y:S01]  /*1b20*/  FFMA R16, R27, 1.925963033500011079e-08, R16 ;  /* 0x32a570601b107823 */ /* 0x000fe20000000010 */
[----:B------:R-:W-:Y:S01]  /*1b30*/  FFMA R26, R9, 1.925963033500011079e-08, R10 ;  /* 0x32a57060091a7823 */ /* 0x000fe2000000000a */
[----:B------:R-:W-:Y:S01]  /*1b40*/  FADD R20, R8, -12583039 ;  /* 0xcb40007f08147421 */ /* 0x000fe20000000000 */
[-C--:B------:R-:W-:Y:S01]  /*1b50*/  FFMA.SAT R10, R19, R18.reuse, 0.5 ;  /* 0x3f000000130a7423 */ /* 0x080fe20000002012 */
[----:B------:R-:W-:Y:S01]  /*1b60*/  FADD R27, R21, -R0 ;  /* 0x80000000151b7221 */ /* 0x000fe20000000000 */
[----:B------:R-:W-:Y:S01]  /*1b70*/  FFMA.SAT R28, R25, R18, 0.5 ;  /* 0x3f000000191c7423 */ /* 0x000fe20000002012 */
[----:B------:R-:W-:Y:S01]  /*1b80*/  FFMA R20, R15, 1.4426950216293334961, -R20 ;  /* 0x3fb8aa3b0f147823 */ /* 0x000fe20000000814 */
[----:B------:R-:W-:Y:S01]  /*1b90*/  FFMA.RM R9, R10, R17, 12582913 ;  /* 0x4b4000010a097423 */ /* 0x000fe20000004011 */
[----:B------:R-:W-:Y:S01]  /*1ba0*/  MUFU.EX2 R16, R16 ;  /* 0x0000001000107308 */ /* 0x000fe20000000800 */
[----:B------:R-:W-:-:S02]  /*1bb0*/  IMAD.SHL.U32 R13, R13, 0x800000, RZ ;  /* 0x008000000d0d7824 */ /* 0x000fc400078e00ff */
[----:B------:R-:W-:Y:S01]  /*1bc0*/  FFMA R20, R15, 1.925963033500011079e-08, R20 ;  /* 0x32a570600f147823 */ /* 0x000fe20000000014 */
[C---:B------:R-:W-:Y:S01]  /*1bd0*/  FADD R10, R9.reuse, -12583039 ;  /* 0xcb40007f090a7421 */ /* 0x040fe20000000000 */
[----:B------:R-:W-:Y:S02]  /*1be0*/  IMAD.SHL.U32 R12, R12, 0x800000, RZ ;  /* 0x008000000c0c7824 */ /* 0x000fe400078e00ff */
[----:B------:R-:W-:Y:S02]  /*1bf0*/  IMAD.SHL.U32 R9, R9, 0x800000, RZ ;  /* 0x0080000009097824 */ /* 0x000fe400078e00ff */
[C---:B------:R-:W-:Y:S01]  /*1c00*/  FFMA R22, R19.reuse, 1.4426950216293334961, -R10 ;  /* 0x3fb8aa3b13167823 */ /* 0x040fe2000000080a */
[----:B------:R0:W1:Y:S01]  /*1c10*/  MUFU.EX2 R15, R24 ;  /* 0x00000018000f7308 */ /* 0x0000620000000800 */
[----:B------:R-:W-:Y:S02]  /*1c20*/  FFMA.RM R10, R28, R17, 12582913 ;  /* 0x4b4000011c0a7423 */ /* 0x000fe40000004011 */
[----:B------:R-:W-:-:S02]  /*1c30*/  FFMA R22, R19, 1.925963033500011079e-08, R22 ;  /* 0x32a5706013167823 */ /* 0x000fc40000000016 */
[C---:B------:R-:W-:Y:S01]  /*1c40*/  FADD R28, R10.reuse, -12583039 ;  /* 0xcb40007f0a1c7421 */ /* 0x040fe20000000000 */
[----:B------:R-:W-:Y:S02]  /*1c50*/  IMAD.SHL.U32 R10, R10, 0x800000, RZ ;  /* 0x008000000a0a7824 */ /* 0x000fe400078e00ff */
[----:B------:R-:W2:Y:S01]  /*1c60*/  MUFU.EX2 R19, R26 ;  /* 0x0000001a00137308 */ /* 0x000ea20000000800 */
[-C--:B0-----:R-:W-:Y:S01]  /*1c70*/  FFMA.SAT R24, R27, R18.reuse, 0.5 ;  /* 0x3f0000001b187423 */ /* 0x081fe20000002012 */
[----:B------:R-:W-:Y:S01]  /*1c80*/  FFMA.SAT R18, R23, R18, 0.5 ;  /* 0x3f00000017127423 */ /* 0x000fe20000002012 */
[C---:B------:R-:W-:Y:S02]  /*1c90*/  FFMA R28, R25.reuse, 1.4426950216293334961, -R28 ;  /* 0x3fb8aa3b191c7823 */ /* 0x040fe4000000081c */
[-C--:B------:R-:W-:Y:S01]  /*1ca0*/  FFMA.RM R21, R24, R17.reuse, 12582913 ;  /* 0x4b40000118157423 */ /* 0x080fe20000004011 */
[----:B------:R-:W-:Y:S01]  /*1cb0*/  FFMA.RM R17, R18, R17, 12582913 ;  /* 0x4b40000112117423 */ /* 0x000fe20000004011 */
[----:B------:R-:W-:Y:S01]  /*1cc0*/  FFMA R25, R25, 1.925963033500011079e-08, R28 ;  /* 0x32a5706019197823 */ /* 0x000fe2000000001c */
[----:B------:R-:W0:Y:S01]  /*1cd0*/  MUFU.EX2 R22, R22 ;  /* 0x0000001600167308 */ /* 0x000e220000000800 */
[----:B------:R-:W-:Y:S01]  /*1ce0*/  FADD R24, R21, -12583039 ;  /* 0xcb40007f15187421 */ /* 0x000fe20000000000 */
[----:B------:R-:W-:Y:S01]  /*1cf0*/  FADD R18, R17, -12583039 ;  /* 0xcb40007f11127421 */ /* 0x000fe20000000000 */
[----:B-1----:R-:W-:Y:S01]  /*1d00*/  FMUL R15, R14, R15 ;  /* 0x0000000f0e0f7220 */ /* 0x002fe20000400000 */
[----:B------:R-:W-:-:S02]  /*1d10*/  IMAD.SHL.U32 R21, R21, 0x800000, RZ ;  /* 0x0080000015157824 */ /* 0x000fc400078e00ff */
[----:B------:R-:W-:Y:S01]  /*1d20*/  FFMA R24, R27, 1.4426950216293334961, -R24 ;  /* 0x3fb8aa3b1b187823 */ /* 0x000fe20000000818 */
[----:B------:R-:W-:Y:S01]  /*1d30*/  FFMA R18, R23, 1.4426950216293334961, -R18 ;  /* 0x3fb8aa3b17127823 */ /* 0x000fe20000000812 */
[----:B------:R-:W1:Y:S02]  /*1d40*/  MUFU.EX2 R25, R25 ;  /* 0x0000001900197308 */ /* 0x000e640000000800 */
[----:B------:R-:W-:Y:S01]  /*1d50*/  FFMA R27, R27, 1.925963033500011079e-08, R24 ;  /* 0x32a570601b1b7823 */ /* 0x000fe20000000018 */
[----:B------:R-:W-:Y:S01]  /*1d60*/  FFMA R18, R23, 1.925963033500011079e-08, R18 ;  /* 0x32a5706017127823 */ /* 0x000fe20000000012 */
[----:B------:R-:W-:Y:S01]  /*1d70*/  FMUL R23, R13, R16 ;  /* 0x000000100d177220 */ /* 0x000fe20000400000 */
[----:B------:R-:W-:Y:S01]  /*1d80*/  FADD R16, R15, R7 ;  /* 0x000000070f107221 */ /* 0x000fe20000000000 */
[----:B--2---:R-:W-:Y:S01]  /*1d90*/  FMUL R19, R12, R19 ;  /* 0x000000130c137220 */ /* 0x004fe20000400000 */
[----:B------:R-:W-:Y:S01]  /*1da0*/  IMAD.MOV.U32 R12, RZ, RZ, R6 ;  /* 0x000000ffff0c7224 */ /* 0x000fe200078e0006 */
[----:B------:R-:W2:Y:S01]  /*1db0*/  MUFU.EX2 R14, R27 ;  /* 0x0000001b000e7308 */ /* 0x000ea20000000800 */
[----:B------:R-:W-:-:S02]  /*1dc0*/  IMAD.MOV.U32 R13, RZ, RZ, R11 ;  /* 0x000000ffff0d7224 */ /* 0x000fc400078e000b */
[----:B0-----:R-:W-:Y:S01]  /*1dd0*/  FMUL R9, R9, R22 ;  /* 0x0000001609097220 */ /* 0x001fe20000400000 */
[----:B------:R-:W-:Y:S02]  /*1de0*/  IMAD.SHL.U32 R6, R17, 0x800000, RZ ;  /* 0x0080000011067824 */ /* 0x000fe400078e00ff */
[----:B------:R-:W-:Y:S01]  /*1df0*/  FADD R16, R16, R23 ;  /* 0x0000001710107221 */ /* 0x000fe20000000000 */
[----:B------:R-:W-:Y:S01]  /*1e00*/  IMAD.SHL.U32 R11, R8, 0x800000, RZ ;  /* 0x00800000080b7824 */ /* 0x000fe200078e00ff */
[----:B------:R0:W-:Y:S01]  /*1e10*/  STG.E desc[UR6][R12.64+-0x10], R15 ;  /* 0xfffff00f0c007986 */ /* 0x0001e2000c101906 */
[----:B------:R-:W0:Y:S01]  /*1e20*/  MUFU.EX2 R7, R18 ;  /* 0x0000001200077308 */ /* 0x000e220000000800 */
[----:B-1----:R-:W-:Y:S02]  /*1e30*/  FMUL R25, R10, R25 ;  /* 0x000000190a197220 */ /* 0x002fe40000400000 */
[----:B------:R-:W-:Y:S01]  /*1e40*/  STG.E desc[UR6][R12.64+-0xc], R23 ;  /* 0xfffff4170c007986 */ /* 0x000fe2000c101906 */
[----:B------:R-:W-:-:S03]  /*1e50*/  FADD R16, R16, R19 ;  /* 0x0000001310107221 */ /* 0x000fc60000000000 */
[----:B------:R-:W-:Y:S01]  /*1e60*/  STG.E desc[UR6][R12.64+-0x8], R19 ;  /* 0xfffff8130c007986 */ /* 0x000fe2000c101906 */
[----:B------:R-:W1:Y:S01]  /*1e70*/  MUFU.EX2 R20, R20 ;  /* 0x0000001400147308 */ /* 0x000e620000000800 */
[----:B--2---:R-:W-:Y:S02]  /*1e80*/  FMUL R21, R21, R14 ;  /* 0x0000000e15157220 */ /* 0x004fe40000400000 */
[----:B------:R-:W-:Y:S04]  /*1e90*/  STG.E desc[UR6][R12.64], R9 ;  /* 0x000000090c007986 */ /* 0x000fe8000c101906 */
[----:B------:R-:W-:Y:S01]  /*1ea0*/  STG.E desc[UR6][R12.64+0x4], R25 ;  /* 0x000004190c007986 */ /* 0x000fe2000c101906 */
[----:B0-----:R-:W-:-:S03]  /*1eb0*/  FMUL R15, R6, R7 ;  /* 0x00000007060f7220 */ /* 0x001fc60000400000 */
[----:B------:R-:W-:Y:S01]  /*1ec0*/  STG.E desc[UR6][R12.64+0x8], R21 ;  /* 0x000008150c007986 */ /* 0x000fe2000c101906 */
[----:B------:R-:W-:-:S03]  /*1ed0*/  IADD3 R6, P0, PT, R12, 0x20, RZ ;  /* 0x000000200c067810 */ /* 0x000fc60007f1e0ff */
[----:B------:R-:W-:Y:S01]  /*1ee0*/  STG.E desc[UR6][R12.64+0xc], R15 ;  /* 0x00000c0f0c007986 */ /* 0x000fe2000c101906 */
[----:B-1----:R-:W-:-:S04]  /*1ef0*/  FMUL R11, R11, R20 ;  /* 0x000000140b0b7220 */ /* 0x002fc80000400000 */
[----:B------:R-:W-:Y:S01]  /*1f00*/  FADD R16, R16, R11 ;  /* 0x0000000b10107221 */ /* 0x000fe20000000000 */
[----:B------:R0:W-:Y:S03]  /*1f10*/  STG.E desc[UR6][R12.64+-0x4], R11 ;  /* 0xfffffc0b0c007986 */ /* 0x0001e6000c101906 */
[----:B------:R-:W-:-:S04]  /*1f20*/  FADD R16, R16, R9 ;  /* 0x0000000910107221 */ /* 0x000fc80000000000 */
[----:B------:R-:W-:-:S04]  /*1f30*/  FADD R16, R16, R25 ;  /* 0x0000001910107221 */ /* 0x000fc80000000000 */
[----:B------:R-:W-:Y:S01]  /*1f40*/  FADD R16, R16, R21 ;  /* 0x0000001510107221 */ /* 0x000fe20000000000 */
[----:B0-----:R-:W-:-:S03]  /*1f50*/  IMAD.X R11, RZ, RZ, R13, P0 ;  /* 0x000000ffff0b7224 */ /* 0x001fc600000e060d */
[----:B------:R-:W-:Y:S01]  /*1f60*/  FADD R7, R16, R15 ;  /* 0x0000000f10077221 */ /* 0x000fe20000000000 */
[----:B------:R-:W-:Y:S06]  /*1f70*/  BRA.U UP0, `(.L_x_0) ;  /* 0xfffffff900547547 */ /* 0x000fec000b83ffff */
[----:B------:R-:W-:Y:S01]  /*1f80*/  IADD3 R0, P0, PT, R2, UR10, RZ ;  /* 0x0000000a02007c10 */ /* 0x000fe2000ff1e0ff */
[----:B------:R-:W-:-:S03]  /*1f90*/  UMOV UR4, URZ ;  /* 0x000000ff00047c82 */ /* 0x000fc60008000000 */
[----:B------:R-:W-:-:S04]  /*1fa0*/  IADD3 R0, P1, PT, R0, 0x20, RZ ;  /* 0x0000002000007810 */ /* 0x000fc80007f3e0ff */
[----:B------:R-:W-:-:S09]  /*1fb0*/  IADD3.X R3, PT, PT, RZ, UR11, R3, P1, P0 ;  /* 0x0000000bff037c10 */ /* 0x000fd20008fe0403 */
.L_x_33:
[----:B0-----:R-:W-:Y:S02]  /*1fc0*/  IMAD.MOV.U32 R4, RZ, RZ, R0 ;  /* 0x000000ffff047224 */ /* 0x001fe400078e0000 */
[----:B------:R-:W-:-:S05]  /*1fd0*/  IMAD.MOV.U32 R5, RZ, RZ, R3 ;  /* 0x000000ffff057224 */ /* 0x000fca00078e0003 */
[----:B------:R-:W2:Y:S01]  /*1fe0*/  LDG.E R0, desc[UR6][R4.64+-0x20] ;  /* 0xffffe00604007981 */ /* 0x000ea2000c1e1900 */
[----:B------:R-:W0:Y:S01]  /*1ff0*/  MUFU.RCP R2, R7 ;  /* 0x0000000700027308 */ /* 0x000e220000001000 */
[----:B------:R-:W-:Y:S01]  /*2000*/  UIADD3 UR4, UPT, UPT, UR4, 0x10, URZ ;  /* 0x0000001004047890 */ /* 0x000fe2000fffe0ff */
[----:B------:R-:W-:Y:S03]  /*2010*/  BSSY.RECONVERGENT B2, `(.L_x_1) ;  /* 0x000000d000027945 */ /* 0x000fe60003800200 */
[----:B------:R-:W-:Y:S01]  /*2020*/  UISETP.NE.AND UP0, UPT, UR4, 0x80, UPT ;  /* 0x000000800400788c */ /* 0x000fe2000bf05270 */
[----:B0-----:R-:W-:-:S04]  /*2030*/  FFMA R3, -R7, R2, 1 ;  /* 0x3f80000007037423 */ /* 0x001fc80000000102 */
[----:B------:R-:W-:Y:S01]  /*2040*/  FFMA R3, R2, R3, R2 ;  /* 0x0000000302037223 */ /* 0x000fe20000000002 */
[----:B--2---:R-:W0:Y:S03]  /*2050*/  FCHK P0, R0, R7 ;  /* 0x0000000700007302 */ /* 0x004e260000000000 */
[----:B------:R-:W-:-:S04]  /*2060*/  FFMA R2, R0, R3, RZ ;  /* 0x0000000300027223 */ /* 0x000fc800000000ff */
[----:B------:R-:W-:-:S04]  /*2070*/  FFMA R6, -R7, R2, R0 ;  /* 0x0000000207067223 */ /* 0x000fc80000000100 */
[----:B------:R-:W-:Y:S01]  /*2080*/  FFMA R3, R3, R6, R2 ;  /* 0x0000000603037223 */ /* 0x000fe20000000002 */
[----:B0-----:R-:W-:Y:S06]  /*2090*/  @!P0 BRA `(.L_x_2) ;  /* 0x0000000000108947 */ /* 0x001fec0003800000 */
[----:B------:R-:W-:Y:S01]  /*20a0*/  IMAD.MOV.U32 R3, RZ, RZ, R7 ;  /* 0x000000ffff037224 */ /* 0x000fe200078e0007 */
[----:B------:R-:W-:-:S07]  /*20b0*/  MOV R2, 0x20d0 ;  /* 0x000020d000027802 */ /* 0x000fce0000000f00 */
[----:B------:R-:W-:Y:S05]  /*20c0*/  CALL.REL.NOINC `($__internal_0_$__cuda_sm3x_div_rn_noftz_f32_slowpath) ;  /* 0x0000000c00f87944 */ /* 0x000fea0003c00000 */
[----:B------:R-:W-:-:S07]  /*20d0*/  IMAD.MOV.U32 R3, RZ, RZ, R9 ;  /* 0x000000ffff037224 */ /* 0x000fce00078e0009 */
.L_x_2:
[----:B------:R-:W-:Y:S05]  /*20e0*/  BSYNC.RECONVERGENT B2 ;  /* 0x0000000000027941 */ /* 0x000fea0003800200 */
.L_x_1:
[----:B------:R-:W2:Y:S01]  /*20f0*/  LDG.E R6, desc[UR6][R4.64+-0x1c] ;  /* 0xffffe40604067981 */ /* 0x000ea2000c1e1900 */
[----:B------:R-:W0:Y:S01]  /*2100*/  MUFU.RCP R0, R7 ;  /* 0x0000000700007308 */ /* 0x000e220000001000 */
[----:B------:R-:W-:Y:S02]  /*2110*/  BSSY.RECONVERGENT B2, `(.L_x_3) ;  /* 0x000000d000027945 */ /* 0x000fe40003800200 */
[----:B------:R1:W-:Y:S01]  /*2120*/  STG.E desc[UR6][R4.64+-0x20], R3 ;  /* 0xffffe00304007986 */ /* 0x0003e2000c101906 */
[----:B0-----:R-:W-:-:S04]  /*2130*/  FFMA R9, -R7, R0, 1 ;  /* 0x3f80000007097423 */ /* 0x001fc80000000100 */
[----:B------:R-:W-:Y:S01]  /*2140*/  FFMA R0, R0, R9, R0 ;  /* 0x0000000900007223 */ /* 0x000fe20000000000 */
[----:B--2---:R-:W0:Y:S03]  /*2150*/  FCHK P0, R6, R7 ;  /* 0x0000000706007302 */ /* 0x004e260000000000 */
[----:B------:R-:W-:-:S04]  /*2160*/  FFMA R2, R0, R6, RZ ;  /* 0x0000000600027223 */ /* 0x000fc800000000ff */
[----:B------:R-:W-:-:S04]  /*2170*/  FFMA R9, -R7, R2, R6 ;  /* 0x0000000207097223 */ /* 0x000fc80000000106 */
[----:B------:R-:W-:Y:S01]  /*2180*/  FFMA R9, R0, R9, R2 ;  /* 0x0000000900097223 */ /* 0x000fe20000000002 */
[----:B01----:R-:W-:Y:S06]  /*2190*/  @!P0 BRA `(.L_x_4) ;  /* 0x0000000000108947 */ /* 0x003fec0003800000 */
[----:B------:R-:W-:Y:S01]  /*21a0*/  IMAD.MOV.U32 R0, RZ, RZ, R6 ;  /* 0x000000ffff007224 */ /* 0x000fe200078e0006 */
[----:B------:R-:W-:Y:S01]  /*21b0*/  MOV R2, 0x21e0 ;  /* 0x000021e000027802 */ /* 0x000fe20000000f00 */
[----:B------:R-:W-:-:S07]  /*21c0*/  IMAD.MOV.U32 R3, RZ, RZ, R7 ;  /* 0x000000ffff037224 */ /* 0x000fce00078e0007 */
[----:B------:R-:W-:Y:S05]  /*21d0*/  CALL.REL.NOINC `($__internal_0_$__cuda_sm3x_div_rn_noftz_f32_slowpath) ;  /* 0x0000000c00b47944 */ /* 0x000fea0003c00000 */
.L_x_4:
[----:B------:R-:W-:Y:S05]  /*21e0*/  BSYNC.RECONVERGENT B2 ;  /* 0x0000000000027941 */ /* 0x000fea0003800200 */
.L_x_3:
        /* <DEDUP_REMOVED lines=15> */
[----:B------:R-:W-:-:S07]  /*22e0*/  IMAD.MOV.U32 R3, RZ, RZ, R9 ;  /* 0x000000ffff037224 */ /* 0x000fce00078e0009 */
.L_x_6:
[----:B------:R-:W-:Y:S05]  /*22f0*/  BSYNC.RECONVERGENT B2 ;  /* 0x0000000000027941 */ /* 0x000fea0003800200 */
.L_x_5:
        /* <DEDUP_REMOVED lines=15> */
.L_x_8:
[----:B------:R-:W-:Y:S05]  /*23f0*/  BSYNC.RECONVERGENT B2 ;  /* 0x0000000000027941 */ /* 0x000fea0003800200 */
.L_x_7:
        /* <DEDUP_REMOVED lines=16> */
.L_x_10:
[----:B------:R-:W-:Y:S05]  /*2500*/  BSYNC.RECONVERGENT B2 ;  /* 0x0000000000027941 */ /* 0x000fea0003800200 */
.L_x_9:
        /* <DEDUP_REMOVED lines=15> */
.L_x_12:
[----:B------:R-:W-:Y:S05]  /*2600*/  BSYNC.RECONVERGENT B2 ;  /* 0x0000000000027941 */ /* 0x000fea0003800200 */
.L_x_11:
        /* <DEDUP_REMOVED lines=16> */
.L_x_14:
[----:B------:R-:W-:Y:S05]  /*2710*/  BSYNC.RECONVERGENT B2 ;  /* 0x0000000000027941 */ /* 0x000fea0003800200 */
.L_x_13:
        /* <DEDUP_REMOVED lines=15> */
.L_x_16:
[----:B------:R-:W-:Y:S05]  /*2810*/  BSYNC.RECONVERGENT B2 ;  /* 0x0000000000027941 */ /* 0x000fea0003800200 */
.L_x_15:
        /* <DEDUP_REMOVED lines=16> */
.L_x_18:
[----:B------:R-:W-:Y:S05]  /*2920*/  BSYNC.RECONVERGENT B2 ;  /* 0x0000000000027941 */ /* 0x000fea0003800200 */
.L_x_17:
        /* <DEDUP_REMOVED lines=15> */
.L_x_20:
[----:B------:R-:W-:Y:S05]  /*2a20*/  BSYNC.RECONVERGENT B2 ;  /* 0x0000000000027941 */ /* 0x000fea0003800200 */
.L_x_19:
        /* <DEDUP_REMOVED lines=16> */
.L_x_22:
[----:B------:R-:W-:Y:S05]  /*2b30*/  BSYNC.RECONVERGENT B2 ;  /* 0x0000000000027941 */ /* 0x000fea0003800200 */
.L_x_21:
        /* <DEDUP_REMOVED lines=15> */
.L_x_24:
[----:B------:R-:W-:Y:S05]  /*2c30*/  BSYNC.RECONVERGENT B2 ;  /* 0x0000000000027941 */ /* 0x000fea0003800200 */
.L_x_23:
        /* <DEDUP_REMOVED lines=16> */
.L_x_26:
[----:B------:R-:W-:Y:S05]  /*2d40*/  BSYNC.RECONVERGENT B2 ;  /* 0x0000000000027941 */ /* 0x000fea0003800200 */
.L_x_25:
        /* <DEDUP_REMOVED lines=15> */
.L_x_28:
[----:B------:R-:W-:Y:S05]  /*2e40*/  BSYNC.RECONVERGENT B2 ;  /* 0x0000000000027941 */ /* 0x000fea0003800200 */
.L_x_27:
        /* <DEDUP_REMOVED lines=16> */
.L_x_30:
[----:B------:R-:W-:Y:S05]  /*2f50*/  BSYNC.RECONVERGENT B2 ;  /* 0x0000000000027941 */ /* 0x000fea0003800200 */
.L_x_29:
        /* <DEDUP_REMOVED lines=15> */
.L_x_32:
[----:B------:R-:W-:Y:S05]  /*3050*/  BSYNC.RECONVERGENT B2 ;  /* 0x0000000000027941 */ /* 0x000fea0003800200 */
.L_x_31:
[----:B------:R0:W-:Y:S01]  /*3060*/  STG.E desc[UR6][R4.64+0x1c], R9 ;  /* 0x00001c0904007986 */ /* 0x0001e2000c101906 */
[----:B------:R-:W-:-:S05]  /*3070*/  IADD3 R0, P0, PT, R4, 0x40, RZ ;  /* 0x0000004004007810 */ /* 0x000fca0007f1e0ff */
[----:B------:R-:W-:Y:S01]  /*3080*/  IMAD.X R3, RZ, RZ, R5, P0 ;  /* 0x000000ffff037224 */ /* 0x000fe200000e0605 */
[----:B------:R-:W-:Y:S07]  /*3090*/  BRA.U UP0, `(.L_x_33) ;  /* 0xffffffed00c87547 */ /* 0x000fee000b83ffff */
[----:B------:R-:W-:Y:S05]  /*30a0*/  EXIT ;  /* 0x000000000000794d */ /* 0x000fea0003800000 */
        .weak           $__internal_0_$__cuda_sm3x_div_rn_noftz_f32_slowpath
        .type           $__internal_0_$__cuda_sm3x_div_rn_noftz_f32_slowpath,@function
        .size           $__internal_0_$__cuda_sm3x_div_rn_noftz_f32_slowpath,(.L_x_46 - $__internal_0_$__cuda_sm3x_div_rn_noftz_f32_slowpath)
$__internal_0_$__cuda_sm3x_div_rn_noftz_f32_slowpath:
[----:B------:R-:W-:Y:S01]  /*30b0*/  SHF.R.U32.HI R8, RZ, 0x17, R3 ;  /* 0x00000017ff087819 */ /* 0x000fe20000011603 */
[----:B------:R-:W-:Y:S01]  /*30c0*/  BSSY.RECONVERGENT B0, `(.L_x_34) ;  /* 0x0000062000007945 */ /* 0x000fe20003800200 */
[----:B------:R-:W-:Y:S02]  /*30d0*/  SHF.R.U32.HI R6, RZ, 0x17, R0 ;  /* 0x00000017ff067819 */ /* 0x000fe40000011600 */
[----:B------:R-:W-:Y:S02]  /*30e0*/  LOP3.LUT R12, R8, 0xff, RZ, 0xc0, !PT ;  /* 0x000000ff080c7812 */ /* 0x000fe400078ec0ff */
[----:B------:R-:W-:-:S03]  /*30f0*/  LOP3.LUT R10, R6, 0xff, RZ, 0xc0, !PT ;  /* 0x000000ff060a7812 */ /* 0x000fc600078ec0ff */
[----:B------:R-:W-:Y:S02]  /*3100*/  VIADD R9, R12, 0xffffffff ;  /* 0xffffffff0c097836 */ /* 0x000fe40000000000 */
[----:B------:R-:W-:-:S03]  /*3110*/  VIADD R8, R10, 0xffffffff ;  /* 0xffffffff0a087836 */ /* 0x000fc60000000000 */
[----:B------:R-:W-:-:S04]  /*3120*/  ISETP.GT.U32.AND P0, PT, R9, 0xfd, PT ;  /* 0x000000fd0900780c */ /* 0x000fc80003f04070 */
[----:B------:R-:W-:-:S13]  /*3130*/  ISETP.GT.U32.OR P0, PT, R8, 0xfd, P0 ;  /* 0x000000fd0800780c */ /* 0x000fda0000704470 */
[----:B------:R-:W-:Y:S01]  /*3140*/  @!P0 IMAD.MOV.U32 R6, RZ, RZ, RZ ;  /* 0x000000ffff068224 */ /* 0x000fe200078e00ff */
[----:B------:R-:W-:Y:S06]  /*3150*/  @!P0 BRA `(.L_x_35) ;  /* 0x00000000005c8947 */ /* 0x000fec0003800000 */
[----:B------:R-:W-:Y:S02]  /*3160*/  FSETP.GTU.FTZ.AND P0, PT, |R0|, +INF , PT ;  /* 0x7f8000000000780b */ /* 0x000fe40003f1c200 */
[----:B------:R-:W-:-:S04]  /*3170*/  FSETP.GTU.FTZ.AND P1, PT, |R3|, +INF , PT ;  /* 0x7f8000000300780b */ /* 0x000fc80003f3c200 */
[----:B------:R-:W-:-:S13]  /*3180*/  PLOP3.LUT P0, PT, P0, P1, PT, 0xf8, 0x8f ;  /* 0x00000000008f781c */ /* 0x000fda0000703f70 */
[----:B------:R-:W-:Y:S05]  /*3190*/  @P0 BRA `(.L_x_36) ;  /* 0x00000004004c0947 */ /* 0x000fea0003800000 */
[----:B------:R-:W-:-:S13]  /*31a0*/  LOP3.LUT P0, RZ, R3, 0x7fffffff, R0, 0xc8, !PT ;  /* 0x7fffffff03ff7812 */ /* 0x000fda000780c800 */
[----:B------:R-:W-:Y:S05]  /*31b0*/  @!P0 BRA `(.L_x_37) ;  /* 0x00000004003c8947 */ /* 0x000fea0003800000 */
[C---:B------:R-:W-:Y:S02]  /*31c0*/  FSETP.NEU.FTZ.AND P2, PT, |R0|.reuse, +INF , PT ;  /* 0x7f8000000000780b */ /* 0x040fe40003f5d200 */
[----:B------:R-:W-:Y:S02]  /*31d0*/  FSETP.NEU.FTZ.AND P1, PT, |R3|, +INF , PT ;  /* 0x7f8000000300780b */ /* 0x000fe40003f3d200 */
[----:B------:R-:W-:-:S11]  /*31e0*/  FSETP.NEU.FTZ.AND P0, PT, |R0|, +INF , PT ;  /* 0x7f8000000000780b */ /* 0x000fd60003f1d200 */
[----:B------:R-:W-:Y:S05]  /*31f0*/  @!P1 BRA !P2, `(.L_x_37) ;  /* 0x00000004002c9947 */ /* 0x000fea0005000000 */
[----:B------:R-:W-:-:S04]  /*3200*/  LOP3.LUT P2, RZ, R0, 0x7fffffff, RZ, 0xc0, !PT ;  /* 0x7fffffff00ff7812 */ /* 0x000fc8000784c0ff */
[----:B------:R-:W-:-:S13]  /*3210*/  PLOP3.LUT P1, PT, P1, P2, PT, 0x2f, 0xf2 ;  /* 0x0000000000f2781c */ /* 0x000fda0000f24577 */
[----:B------:R-:W-:Y:S05]  /*3220*/  @P1 BRA `(.L_x_38) ;  /* 0x0000000400181947 */ /* 0x000fea0003800000 */
[----:B------:R-:W-:-:S04]  /*3230*/  LOP3.LUT P1, RZ, R3, 0x7fffffff, RZ, 0xc0, !PT ;  /* 0x7fffffff03ff7812 */ /* 0x000fc8000782c0ff */
[----:B------:R-:W-:-:S13]  /*3240*/  PLOP3.LUT P0, PT, P0, P1, PT, 0x2f, 0xf2 ;  /* 0x0000000000f2781c */ /* 0x000fda0000702577 */
[----:B------:R-:W-:Y:S05]  /*3250*/  @P0 BRA `(.L_x_39) ;  /* 0x0000000400000947 */ /* 0x000fea0003800000 */
[----:B------:R-:W-:Y:S02]  /*3260*/  ISETP.GE.AND P0, PT, R8, RZ, PT ;  /* 0x000000ff0800720c */ /* 0x000fe40003f06270 */
[----:B------:R-:W-:-:S11]  /*3270*/  ISETP.GE.AND P1, PT, R9, RZ, PT ;  /* 0x000000ff0900720c */ /* 0x000fd60003f26270 */
[----:B------:R-:W-:Y:S02]  /*3280*/  @P0 IMAD.MOV.U32 R6, RZ, RZ, RZ ;  /* 0x000000ffff060224 */ /* 0x000fe400078e00ff */
[----:B------:R-:W-:Y:S01]  /*3290*/  @!P0 FFMA R0, R0, 1.84467440737095516160e+19, RZ ;  /* 0x5f80000000008823 */ /* 0x000fe200000000ff */
[----:B------:R-:W-:Y:S02]  /*32a0*/  @!P0 IMAD.MOV.U32 R6, RZ, RZ, -0x40 ;  /* 0xffffffc0ff068424 */ /* 0x000fe400078e00ff */
[----:B------:R-:W-:Y:S02]  /*32b0*/  @!P1 FFMA R3, R3, 1.84467440737095516160e+19, RZ ;  /* 0x5f80000003039823 */ /* 0x000fe400000000ff */
[----:B------:R-:W-:-:S07]  /*32c0*/  @!P1 VIADD R6, R6, 0x40 ;  /* 0x0000004006069836 */ /* 0x000fce0000000000 */
.L_x_35:
[----:B------:R-:W-:Y:S01]  /*32d0*/  LEA R8, R12, 0xc0800000, 0x17 ;  /* 0xc08000000c087811 */ /* 0x000fe200078eb8ff */
[----:B------:R-:W-:Y:S04]  /*32e0*/  BSSY.RECONVERGENT B1, `(.L_x_40) ;  /* 0x0000036000017945 */ /* 0x000fe80003800200 */
[----:B------:R-:W-:Y:S02]  /*32f0*/  IMAD.IADD R8, R3, 0x1, -R8 ;  /* 0x0000000103087824 */ /* 0x000fe400078e0a08 */
[----:B------:R-:W-:Y:S02]  /*3300*/  VIADD R3, R10, 0xffffff81 ;  /* 0xffffff810a037836 */ /* 0x000fe40000000000 */
[----:B------:R-:W0:Y:S01]  /*3310*/  MUFU.RCP R9, R8 ;  /* 0x0000000800097308 */ /* 0x000e220000001000 */
[----:B------:R-:W-:Y:S01]  /*3320*/  FADD.FTZ R11, -R8, -RZ ;  /* 0x800000ff080b7221 */ /* 0x000fe20000010100 */
[----:B------:R-:W-:-:S03]  /*3330*/  IMAD R0, R3, -0x800000, R0 ;  /* 0xff80000003007824 */ /* 0x000fc600078e0200 */
[----:B0-----:R-:W-:-:S04]  /*3340*/  FFMA R10, R9, R11, 1 ;  /* 0x3f800000090a7423 */ /* 0x001fc8000000000b */
[----:B------:R-:W-:-:S04]  /*3350*/  FFMA R14, R9, R10, R9 ;  /* 0x0000000a090e7223 */ /* 0x000fc80000000009 */
[----:B------:R-:W-:-:S04]  /*3360*/  FFMA R9, R0, R14, RZ ;  /* 0x0000000e00097223 */ /* 0x000fc800000000ff */
[----:B------:R-:W-:-:S04]  /*3370*/  FFMA R10, R11, R9, R0 ;  /* 0x000000090b0a7223 */ /* 0x000fc80000000000 */
[----:B------:R-:W-:Y:S01]  /*3380*/  FFMA R13, R14, R10, R9 ;  /* 0x0000000a0e0d7223 */ /* 0x000fe20000000009 */
[----:B------:R-:W-:-:S03]  /*3390*/  IADD3 R9, PT, PT, R3, 0x7f, -R12 ;  /* 0x0000007f03097810 */ /* 0x000fc60007ffe80c */
[----:B------:R-:W-:Y:S02]  /*33a0*/  FFMA R10, R11, R13, R0 ;  /* 0x0000000d0b0a7223 */ /* 0x000fe40000000000 */
[----:B------:R-:W-:Y:S02]  /*33b0*/  IMAD.IADD R9, R9, 0x1, R6 ;  /* 0x0000000109097824 */ /* 0x000fe400078e0206 */
[----:B------:R-:W-:-:S05]  /*33c0*/  FFMA R0, R14, R10, R13 ;  /* 0x0000000a0e007223 */ /* 0x000fca000000000d */
[----:B------:R-:W-:-:S04]  /*33d0*/  SHF.R.U32.HI R3, RZ, 0x17, R0 ;  /* 0x00000017ff037819 */ /* 0x000fc80000011600 */
[----:B------:R-:W-:-:S05]  /*33e0*/  LOP3.LUT R3, R3, 0xff, RZ, 0xc0, !PT ;  /* 0x000000ff03037812 */ /* 0x000fca00078ec0ff */
[----:B------:R-:W-:-:S04]  /*33f0*/  IMAD.IADD R11, R3, 0x1, R9 ;  /* 0x00000001030b7824 */ /* 0x000fc800078e0209 */
[----:B------:R-:W-:-:S05]  /*3400*/  VIADD R3, R11, 0xffffffff ;  /* 0xffffffff0b037836 */ /* 0x000fca0000000000 */
[----:B------:R-:W-:-:S13]  /*3410*/  ISETP.GE.U32.AND P0, PT, R3, 0xfe, PT ;  /* 0x000000fe0300780c */ /* 0x000fda0003f06070 */
[----:B------:R-:W-:Y:S05]  /*3420*/  @!P0 BRA `(.L_x_41) ;  /* 0x0000000000808947 */ /* 0x000fea0003800000 */
[----:B------:R-:W-:-:S13]  /*3430*/  ISETP.GT.AND P0, PT, R11, 0xfe, PT ;  /* 0x000000fe0b00780c */ /* 0x000fda0003f04270 */
[----:B------:R-:W-:Y:S05]  /*3440*/  @P0 BRA `(.L_x_42) ;  /* 0x00000000006c0947 */ /* 0x000fea0003800000 */
[----:B------:R-:W-:-:S13]  /*3450*/  ISETP.GE.AND P0, PT, R11, 0x1, PT ;  /* 0x000000010b00780c */ /* 0x000fda0003f06270 */
[----:B------:R-:W-:Y:S05]  /*3460*/  @P0 BRA `(.L_x_43) ;  /* 0x0000000000740947 */ /* 0x000fea0003800000 */
[----:B------:R-:W-:Y:S02]  /*3470*/  ISETP.GE.AND P0, PT, R11, -0x18, PT ;  /* 0xffffffe80b00780c */ /* 0x000fe40003f06270 */
[----:B------:R-:W-:-:S11]  /*3480*/  LOP3.LUT R0, R0, 0x80000000, RZ, 0xc0, !PT ;  /* 0x8000000000007812 */ /* 0x000fd600078ec0ff */
[----:B------:R-:W-:Y:S05]  /*3490*/  @!P0 BRA `(.L_x_43) ;  /* 0x0000000000688947 */ /* 0x000fea0003800000 */
[CCC-:B------:R-:W-:Y:S01]  /*34a0*/  FFMA.RZ R3, R14.reuse, R10.reuse, R13.reuse ;  /* 0x0000000a0e037223 */ /* 0x1c0fe2000000c00d */
[C---:B------:R-:W-:Y:S02]  /*34b0*/  VIADD R9, R11.reuse, 0x20 ;  /* 0x000000200b097836 */ /* 0x040fe40000000000 */
[CCC-:B------:R-:W-:Y:S01]  /*34c0*/  FFMA.RM R6, R14.reuse, R10.reuse, R13.reuse ;  /* 0x0000000a0e067223 */ /* 0x1c0fe2000000400d */
[----:B------:R-:W-:Y:S02]  /*34d0*/  ISETP.NE.AND P2, PT, R11, RZ, PT ;  /* 0x000000ff0b00720c */ /* 0x000fe40003f45270 */
[----:B------:R-:W-:Y:S01]  /*34e0*/  LOP3.LUT R8, R3, 0x7fffff, RZ, 0xc0, !PT ;  /* 0x007fffff03087812 */ /* 0x000fe200078ec0ff */
[----:B------:R-:W-:Y:S01]  /*34f0*/  FFMA.RP R3, R14, R10, R13 ;  /* 0x0000000a0e037223 */ /* 0x000fe2000000800d */
[----:B------:R-:W-:Y:S01]  /*3500*/  IMAD.MOV R10, RZ, RZ, -R11 ;  /* 0x000000ffff0a7224 */ /* 0x000fe200078e0a0b */
[----:B------:R-:W-:Y:S02]  /*3510*/  ISETP.NE.AND P1, PT, R11, RZ, PT ;  /* 0x000000ff0b00720c */ /* 0x000fe40003f25270 */
[----:B------:R-:W-:-:S02]  /*3520*/  LOP3.LUT R8, R8, 0x800000, RZ, 0xfc, !PT ;  /* 0x0080000008087812 */ /* 0x000fc400078efcff */
[----:B------:R-:W-:Y:S02]  /*3530*/  FSETP.NEU.FTZ.AND P0, PT, R3, R6, PT ;  /* 0x000000060300720b */ /* 0x000fe40003f1d000 */
[----:B------:R-:W-:Y:S02]  /*3540*/  SHF.L.U32 R9, R8, R9, RZ ;  /* 0x0000000908097219 */ /* 0x000fe400000006ff */
[----:B------:R-:W-:Y:S02]  /*3550*/  SEL R3, R10, RZ, P2 ;  /* 0x000000ff0a037207 */ /* 0x000fe40001000000 */
[----:B------:R-:W-:Y:S02]  /*3560*/  ISETP.NE.AND P1, PT, R9, RZ, P1 ;  /* 0x000000ff0900720c */ /* 0x000fe40000f25270 */
[----:B------:R-:W-:Y:S02]  /*3570*/  SHF.R.U32.HI R3, RZ, R3, R8 ;  /* 0x00000003ff037219 */ /* 0x000fe40000011608 */
[----:B------:R-:W-:-:S02]  /*3580*/  PLOP3.LUT P0, PT, P0, P1, PT, 0xf8, 0x8f ;  /* 0x00000000008f781c */ /* 0x000fc40000703f70 */
[----:B------:R-:W-:Y:S02]  /*3590*/  SHF.R.U32.HI R9, RZ, 0x1, R3 ;  /* 0x00000001ff097819 */ /* 0x000fe40000011603 */
[----:B------:R-:W-:-:S04]  /*35a0*/  SEL R6, RZ, 0x1, !P0 ;  /* 0x00000001ff067807 */ /* 0x000fc80004000000 */
[----:B------:R-:W-:-:S04]  /*35b0*/  LOP3.LUT R6, R6, 0x1, R9, 0xf8, !PT ;  /* 0x0000000106067812 */ /* 0x000fc800078ef809 */
[----:B------:R-:W-:-:S05]  /*35c0*/  LOP3.LUT R6, R6, R3, RZ, 0xc0, !PT ;  /* 0x0000000306067212 */ /* 0x000fca00078ec0ff */
[----:B------:R-:W-:-:S05]  /*35d0*/  IMAD.IADD R9, R9, 0x1, R6 ;  /* 0x0000000109097824 */ /* 0x000fca00078e0206 */
[----:B------:R-:W-:Y:S01]  /*35e0*/  LOP3.LUT R0, R9, R0, RZ, 0xfc, !PT ;  /* 0x0000000009007212 */ /* 0x000fe200078efcff */
[----:B------:R-:W-:Y:S06]  /*35f0*/  BRA `(.L_x_43) ;  /* 0x0000000000107947 */ /* 0x000fec0003800000 */
.L_x_42:
[----:B------:R-:W-:-:S04]  /*3600*/  LOP3.LUT R0, R0, 0x80000000, RZ, 0xc0, !PT ;  /* 0x8000000000007812 */ /* 0x000fc800078ec0ff */
[----:B------:R-:W-:Y:S01]  /*3610*/  LOP3.LUT R0, R0, 0x7f800000, RZ, 0xfc, !PT ;  /* 0x7f80000000007812 */ /* 0x000fe200078efcff */
[----:B------:R-:W-:Y:S06]  /*3620*/  BRA `(.L_x_43) ;  /* 0x0000000000047947 */ /* 0x000fec0003800000 */
.L_x_41:
[----:B------:R-:W-:-:S07]  /*3630*/  IMAD R0, R9, 0x800000, R0 ;  /* 0x0080000009007824 */ /* 0x000fce00078e0200 */
.L_x_43:
[----:B------:R-:W-:Y:S05]  /*3640*/  BSYNC.RECONVERGENT B1 ;  /* 0x0000000000017941 */ /* 0x000fea0003800200 */
.L_x_40:
[----:B------:R-:W-:Y:S05]  /*3650*/  BRA `(.L_x_44) ;  /* 0x0000000000207947 */ /* 0x000fea0003800000 */
.L_x_39:
[----:B------:R-:W-:-:S04]  /*3660*/  LOP3.LUT R0, R3, 0x80000000, R0, 0x48, !PT ;  /* 0x8000000003007812 */ /* 0x000fc800078e4800 */
[----:B------:R-:W-:Y:S01]  /*3670*/  LOP3.LUT R0, R0, 0x7f800000, RZ, 0xfc, !PT ;  /* 0x7f80000000007812 */ /* 0x000fe200078efcff */
[----:B------:R-:W-:Y:S06]  /*3680*/  BRA `(.L_x_44) ;  /* 0x0000000000147947 */ /* 0x000fec0003800000 */
.L_x_38:
[----:B------:R-:W-:Y:S01]  /*3690*/  LOP3.LUT R0, R3, 0x80000000, R0, 0x48, !PT ;  /* 0x8000000003007812 */ /* 0x000fe200078e4800 */
[----:B------:R-:W-:Y:S06]  /*36a0*/  BRA `(.L_x_44) ;  /* 0x00000000000c7947 */ /* 0x000fec0003800000 */
.L_x_37:
[----:B------:R-:W0:Y:S01]  /*36b0*/  MUFU.RSQ R0, -QNAN ;  /* 0xffc0000000007908 */ /* 0x000e220000001400 */
[----:B------:R-:W-:Y:S05]  /*36c0*/  BRA `(.L_x_44) ;  /* 0x0000000000047947 */ /* 0x000fea0003800000 */
.L_x_36:
[----:B------:R-:W-:-:S07]  /*36d0*/  FADD.FTZ R0, R0, R3 ;  /* 0x0000000300007221 */ /* 0x000fce0000010000 */
.L_x_44:
[----:B------:R-:W-:Y:S05]  /*36e0*/  BSYNC.RECONVERGENT B0 ;  /* 0x0000000000007941 */ /* 0x000fea0003800200 */
.L_x_34:
[----:B------:R-:W-:Y:S02]  /*36f0*/  IMAD.MOV.U32 R3, RZ, RZ, 0x0 ;  /* 0x00000000ff037424 */ /* 0x000fe400078e00ff */
[----:B0-----:R-:W-:Y:S02]  /*3700*/  IMAD.MOV.U32 R9, RZ, RZ, R0 ;  /* 0x000000ffff097224 */ /* 0x001fe400078e0000 */
[----:B------:R-:W-:Y:S05]  /*3710*/  RET.REL.NODEC R2 `(_Z7softmaxPfS_) ;  /* 0xffffffc802387950 */ /* 0x000fea0003c3ffff */
.L_x_45:
[----:B------:R-:W-:-:S00]  /*3720*/  BRA `(.L_x_45) ;  /* 0xfffffffc00fc7947 */ /* 0x000fc0000383ffff */
[----:B------:R-:W-:-:S00]  /*3730*/  NOP ;  /* 0x0000000000007918 */ /* 0x000fc00000000000 */
        /* <DEDUP_REMOVED lines=12> */
.L_x_46:


//--------------------- .nv.shared.reserved.0     --------------------------
	.section	.nv.shared.reserved.0,"aw",@nobits
	.weak		__nv_reservedSMEM_offset_0_alias
	.size		__nv_reservedSMEM_offset_0_alias, 0, 64
	.other		__nv_reservedSMEM_offset_0_alias,@"STO_CUDA_RESERVED_SHARED STV_DEFAULT"
__nv_reservedSMEM_offset_0_alias:
	.zero		0
	.zero		64


//--------------------- .nv.constant0._Z7softmaxPfS_ --------------------------
	.section	.nv.constant0._Z7softmaxPfS_,"a",@progbits
	.sectionflags	@""
	.align	4
.nv.constant0._Z7softmaxPfS_:
	.zero		912


//--------------------- SYMBOLS --------------------------

	.type		.nv.reservedSmem.offset0,@object
	.size		.nv.reservedSmem.offset0,0x4
